//
// Generated by NVIDIA NVVM Compiler
//
// Compiler Build ID: CL-36424714
// Cuda compilation tools, release 13.0, V13.0.88
// Based on NVVM 20.0.0
//

.version 9.0
.target sm_100
.address_size 64

	// .globl	sumfloat
.extern .func  (.param .b32 func_retval0) vprintf
(
	.param .b64 vprintf_param_0,
	.param .b64 vprintf_param_1
)
;
.extern .shared .align 16 .b8 sdata[];
.global .align 1 .b8 $str[13] = {32, 116, 101, 120, 116, 101, 32, 37, 99, 32, 37, 100};

.visible .entry sumfloat(
	.param .u64 .ptr .align 1 sumfloat_param_0,
	.param .u64 .ptr .align 1 sumfloat_param_1,
	.param .u32 sumfloat_param_2
)
{
	.reg .pred 	%p<6>;
	.reg .b32 	%r<17>;
	.reg .b32 	%f<6>;
	.reg .b64 	%rd<9>;

	ld.param.u64 	%rd2, [sumfloat_param_0];
	ld.param.u64 	%rd1, [sumfloat_param_1];
	ld.param.u32 	%r7, [sumfloat_param_2];
	cvta.to.global.u64 	%rd3, %rd2;
	mov.u32 	%r1, %tid.x;
	mov.u32 	%r2, %ctaid.x;
	mov.u32 	%r3, %ntid.x;
	mad.lo.s32 	%r8, %r2, %r3, %r1;
	mul.wide.u32 	%rd4, %r8, 4;
	add.s64 	%rd5, %rd3, %rd4;
	ld.global.f32 	%f1, [%rd5];
	shl.b32 	%r9, %r1, 2;
	mov.u32 	%r10, sdata;
	add.s32 	%r4, %r10, %r9;
	st.shared.f32 	[%r4], %f1;
	bar.sync 	0;
	setp.ge.u32 	%p1, %r8, %r7;
	@%p1 bra 	$L__BB0_8;
	setp.lt.u32 	%p2, %r3, 2;
	@%p2 bra 	$L__BB0_6;
	mov.b32 	%r16, 1;
$L__BB0_3:
	shl.b32 	%r6, %r16, 1;
	add.s32 	%r12, %r6, -1;
	and.b32  	%r13, %r12, %r1;
	setp.ne.s32 	%p3, %r13, 0;
	@%p3 bra 	$L__BB0_5;
	shl.b32 	%r14, %r16, 2;
	add.s32 	%r15, %r4, %r14;
	ld.shared.f32 	%f2, [%r15];
	ld.shared.f32 	%f3, [%r4];
	add.f32 	%f4, %f2, %f3;
	st.shared.f32 	[%r4], %f4;
$L__BB0_5:
	bar.sync 	0;
	setp.lt.u32 	%p4, %r6, %r3;
	mov.u32 	%r16, %r6;
	@%p4 bra 	$L__BB0_3;
$L__BB0_6:
	setp.ne.s32 	%p5, %r1, 0;
	@%p5 bra 	$L__BB0_8;
	ld.shared.f32 	%f5, [sdata];
	cvta.to.global.u64 	%rd6, %rd1;
	mul.wide.u32 	%rd7, %r2, 4;
	add.s64 	%rd8, %rd6, %rd7;
	st.global.f32 	[%rd8], %f5;
$L__BB0_8:
	ret;

}
	// .globl	minfloat
.visible .entry minfloat(
	.param .u64 .ptr .align 1 minfloat_param_0,
	.param .u64 .ptr .align 1 minfloat_param_1,
	.param .u32 minfloat_param_2
)
{
	.reg .pred 	%p<7>;
	.reg .b32 	%r<17>;
	.reg .b32 	%f<5>;
	.reg .b64 	%rd<9>;

	ld.param.u64 	%rd2, [minfloat_param_0];
	ld.param.u64 	%rd1, [minfloat_param_1];
	ld.param.u32 	%r7, [minfloat_param_2];
	cvta.to.global.u64 	%rd3, %rd2;
	mov.u32 	%r1, %tid.x;
	mov.u32 	%r2, %ctaid.x;
	mov.u32 	%r3, %ntid.x;
	mad.lo.s32 	%r8, %r2, %r3, %r1;
	mul.wide.u32 	%rd4, %r8, 4;
	add.s64 	%rd5, %rd3, %rd4;
	ld.global.f32 	%f2, [%rd5];
	shl.b32 	%r9, %r1, 2;
	mov.u32 	%r10, sdata;
	add.s32 	%r4, %r10, %r9;
	st.shared.f32 	[%r4], %f2;
	bar.sync 	0;
	setp.ge.u32 	%p1, %r8, %r7;
	@%p1 bra 	$L__BB1_9;
	setp.lt.u32 	%p2, %r3, 2;
	@%p2 bra 	$L__BB1_7;
	mov.b32 	%r16, 1;
$L__BB1_3:
	mov.u32 	%r5, %r16;
	shl.b32 	%r16, %r5, 1;
	add.s32 	%r12, %r16, -1;
	and.b32  	%r13, %r12, %r1;
	setp.ne.s32 	%p3, %r13, 0;
	@%p3 bra 	$L__BB1_6;
	shl.b32 	%r14, %r5, 2;
	add.s32 	%r15, %r4, %r14;
	ld.shared.f32 	%f1, [%r15];
	ld.shared.f32 	%f3, [%r4];
	setp.geu.f32 	%p4, %f1, %f3;
	@%p4 bra 	$L__BB1_6;
	st.shared.f32 	[%r4], %f1;
$L__BB1_6:
	bar.sync 	0;
	setp.lt.u32 	%p5, %r16, %r3;
	@%p5 bra 	$L__BB1_3;
$L__BB1_7:
	setp.ne.s32 	%p6, %r1, 0;
	@%p6 bra 	$L__BB1_9;
	ld.shared.f32 	%f4, [sdata];
	cvta.to.global.u64 	%rd6, %rd1;
	mul.wide.u32 	%rd7, %r2, 4;
	add.s64 	%rd8, %rd6, %rd7;
	st.global.f32 	[%rd8], %f4;
$L__BB1_9:
	ret;

}
	// .globl	maxfloat
.visible .entry maxfloat(
	.param .u64 .ptr .align 1 maxfloat_param_0,
	.param .u64 .ptr .align 1 maxfloat_param_1,
	.param .u32 maxfloat_param_2
)
{
	.reg .pred 	%p<7>;
	.reg .b32 	%r<17>;
	.reg .b32 	%f<5>;
	.reg .b64 	%rd<9>;

	ld.param.u64 	%rd2, [maxfloat_param_0];
	ld.param.u64 	%rd1, [maxfloat_param_1];
	ld.param.u32 	%r7, [maxfloat_param_2];
	cvta.to.global.u64 	%rd3, %rd2;
	mov.u32 	%r1, %tid.x;
	mov.u32 	%r2, %ctaid.x;
	mov.u32 	%r3, %ntid.x;
	mad.lo.s32 	%r8, %r2, %r3, %r1;
	mul.wide.u32 	%rd4, %r8, 4;
	add.s64 	%rd5, %rd3, %rd4;
	ld.global.f32 	%f2, [%rd5];
	shl.b32 	%r9, %r1, 2;
	mov.u32 	%r10, sdata;
	add.s32 	%r4, %r10, %r9;
	st.shared.f32 	[%r4], %f2;
	bar.sync 	0;
	setp.ge.u32 	%p1, %r8, %r7;
	@%p1 bra 	$L__BB2_9;
	setp.lt.u32 	%p2, %r3, 2;
	@%p2 bra 	$L__BB2_7;
	mov.b32 	%r16, 1;
$L__BB2_3:
	mov.u32 	%r5, %r16;
	shl.b32 	%r16, %r5, 1;
	add.s32 	%r12, %r16, -1;
	and.b32  	%r13, %r12, %r1;
	setp.ne.s32 	%p3, %r13, 0;
	@%p3 bra 	$L__BB2_6;
	shl.b32 	%r14, %r5, 2;
	add.s32 	%r15, %r4, %r14;
	ld.shared.f32 	%f1, [%r15];
	ld.shared.f32 	%f3, [%r4];
	setp.leu.f32 	%p4, %f1, %f3;
	@%p4 bra 	$L__BB2_6;
	st.shared.f32 	[%r4], %f1;
$L__BB2_6:
	bar.sync 	0;
	setp.lt.u32 	%p5, %r16, %r3;
	@%p5 bra 	$L__BB2_3;
$L__BB2_7:
	setp.ne.s32 	%p6, %r1, 0;
	@%p6 bra 	$L__BB2_9;
	ld.shared.f32 	%f4, [sdata];
	cvta.to.global.u64 	%rd6, %rd1;
	mul.wide.u32 	%rd7, %r2, 4;
	add.s64 	%rd8, %rd6, %rd7;
	st.global.f32 	[%rd8], %f4;
$L__BB2_9:
	ret;

}
	// .globl	stringfilter
.visible .entry stringfilter(
	.param .u64 .ptr .align 1 stringfilter_param_0,
	.param .u32 stringfilter_param_1,
	.param .u32 stringfilter_param_2
)
{
	.local .align 8 .b8 	__local_depot3[8];
	.reg .b64 	%SP;
	.reg .b64 	%SPL;
	.reg .pred 	%p<2>;
	.reg .b16 	%rs<3>;
	.reg .b32 	%r<10>;
	.reg .b64 	%rd<9>;

	mov.u64 	%SPL, __local_depot3;
	cvta.local.u64 	%SP, %SPL;
	ld.param.u64 	%rd1, [stringfilter_param_0];
	ld.param.u32 	%r2, [stringfilter_param_1];
	ld.param.u32 	%r3, [stringfilter_param_2];
	mov.u32 	%r4, %tid.x;
	mov.u32 	%r5, %ctaid.x;
	mov.u32 	%r6, %ntid.x;
	mad.lo.s32 	%r1, %r5, %r6, %r4;
	setp.ge.u32 	%p1, %r1, %r3;
	@%p1 bra 	$L__BB3_2;
	add.u64 	%rd2, %SP, 0;
	add.u64 	%rd3, %SPL, 0;
	cvta.to.global.u64 	%rd4, %rd1;
	mul.lo.s32 	%r7, %r2, %r1;
	mul.wide.u32 	%rd5, %r7, 2;
	add.s64 	%rd6, %rd4, %rd5;
	ld.global.v2.u8 	{%rs1, %rs2}, [%rd6];
	st.local.v2.u8 	[%rd3], {%rs1, %rs2};
	st.local.u32 	[%rd3+4], %r1;
	mov.u64 	%rd7, $str;
	cvta.global.u64 	%rd8, %rd7;
	{ // callseq 0, 0
	.param .b64 param0;
	st.param.b64 	[param0], %rd8;
	.param .b64 param1;
	st.param.b64 	[param1], %rd2;
	.param .b32 retval0;
	call.uni (retval0), 
	vprintf, 
	(
	param0, 
	param1
	);
	ld.param.b32 	%r8, [retval0];
	} // callseq 0
$L__BB3_2:
	ret;

}


// ===== COMPILED SASS (sm_100) =====

	.target	sm_100

	.elftype	@"ET_EXEC"


//--------------------- .note.nv.tkinfo           --------------------------
	.section	.note.nv.tkinfo,"",@"SHT_NOTE"
	.sectionflags	@"SHF_NOTE_NV_TKINFO"
	.tkinfo
        /*0018*/ 	.word	0x00000002
        /*0030*/ 	.string	""
        /*0030*/ 	.string	"ptxas"
        /*0030*/ 	.string	"Cuda compilation tools, release 13.0, V13.0.88"
        /*0030*/ 	.string	"Build cuda_13.0.r13.0/compiler.36424714_0"
        /*0030*/ 	.string	"-arch sm_100 -m 64 "



//--------------------- .note.nv.cuinfo           --------------------------
	.section	.note.nv.cuinfo,"",@"SHT_NOTE"
	.sectionflags	@"SHF_NOTE_NV_CUINFO"
        /*0018*/ 	.short	0x0002
        /*001a*/ 	.short	0x0064
        /*001c*/ 	.short	0x0082
	.zero		2


//--------------------- .nv.info                  --------------------------
	.section	.nv.info,"",@"SHT_CUDA_INFO"
	.align	4


	//----- nvinfo : EIATTR_REGCOUNT
	.align		4
        /*0000*/ 	.byte	0x04, 0x2f
        /*0002*/ 	.short	(.L_2 - .L_1)
	.align		4
.L_1:
        /*0004*/ 	.word	index@(sumfloat)
        /*0008*/ 	.word	0x0000000b


	//----- nvinfo : EIATTR_FRAME_SIZE
	.align		4
.L_2:
        /*000c*/ 	.byte	0x04, 0x11
        /*000e*/ 	.short	(.L_4 - .L_3)
	.align		4
.L_3:
        /*0010*/ 	.word	index@(sumfloat)
        /*0014*/ 	.word	0x00000000


	//----- nvinfo : EIATTR_REGCOUNT
	.align		4
.L_4:
        /*0018*/ 	.byte	0x04, 0x2f
        /*001a*/ 	.short	(.L_6 - .L_5)
	.align		4
.L_5:
        /*001c*/ 	.word	index@(minfloat)
        /*0020*/ 	.word	0x0000000c


	//----- nvinfo : EIATTR_FRAME_SIZE
	.align		4
.L_6:
        /*0024*/ 	.byte	0x04, 0x11
        /*0026*/ 	.short	(.L_8 - .L_7)
	.align		4
.L_7:
        /*0028*/ 	.word	index@(minfloat)
        /*002c*/ 	.word	0x00000000


	//----- nvinfo : EIATTR_REGCOUNT
	.align		4
.L_8:
        /*0030*/ 	.byte	0x04, 0x2f
        /*0032*/ 	.short	(.L_10 - .L_9)
	.align		4
.L_9:
        /*0034*/ 	.word	index@(maxfloat)
        /*0038*/ 	.word	0x0000000c


	//----- nvinfo : EIATTR_FRAME_SIZE
	.align		4
.L_10:
        /*003c*/ 	.byte	0x04, 0x11
        /*003e*/ 	.short	(.L_12 - .L_11)
	.align		4
.L_11:
        /*0040*/ 	.word	index@(maxfloat)
        /*0044*/ 	.word	0x00000000


	//----- nvinfo : EIATTR_REGCOUNT
	.align		4
.L_12:
        /*0048*/ 	.byte	0x04, 0x2f
        /*004a*/ 	.short	(.L_14 - .L_13)
	.align		4
.L_13:
        /*004c*/ 	.word	index@(stringfilter)
        /*0050*/ 	.word	0x00000018


	//----- nvinfo : EIATTR_FRAME_SIZE
	.align		4
.L_14:
        /*0054*/ 	.byte	0x04, 0x11
        /*0056*/ 	.short	(.L_16 - .L_15)
	.align		4
.L_15:
        /*0058*/ 	.word	index@(stringfilter)
        /*005c*/ 	.word	0x00000008


	//----- nvinfo : EIATTR_MIN_STACK_SIZE
	.align		4
.L_16:
        /*0060*/ 	.byte	0x04, 0x12
        /*0062*/ 	.short	(.L_18 - .L_17)
	.align		4
.L_17:
        /*0064*/ 	.word	index@(stringfilter)
        /*0068*/ 	.word	0x00000008


	//----- nvinfo : EIATTR_MIN_STACK_SIZE
	.align		4
.L_18:
        /*006c*/ 	.byte	0x04, 0x12
        /*006e*/ 	.short	(.L_20 - .L_19)
	.align		4
.L_19:
        /*0070*/ 	.word	index@(maxfloat)
        /*0074*/ 	.word	0x00000000


	//----- nvinfo : EIATTR_MIN_STACK_SIZE
	.align		4
.L_20:
        /*0078*/ 	.byte	0x04, 0x12
        /*007a*/ 	.short	(.L_22 - .L_21)
	.align		4
.L_21:
        /*007c*/ 	.word	index@(minfloat)
        /*0080*/ 	.word	0x00000000


	//----- nvinfo : EIATTR_MIN_STACK_SIZE
	.align		4
.L_22:
        /*0084*/ 	.byte	0x04, 0x12
        /*0086*/ 	.short	(.L_24 - .L_23)
	.align		4
.L_23:
        /*0088*/ 	.word	index@(sumfloat)
        /*008c*/ 	.word	0x00000000
.L_24:


//--------------------- .nv.compat                --------------------------
	.section	.nv.compat,"",@"SHT_CUDA_COMPAT_INFO"
	.align	4
        /*0000*/ 	.byte	0x02, 0x09, 0x00, 0x00, 0x02, 0x02, 0x01, 0x00, 0x02, 0x05, 0x05, 0x00, 0x03, 0x07, 0x01, 0x01
        /*0010*/ 	.byte	0x02, 0x03, 0x00, 0x00, 0x02, 0x06, 0x01, 0x00, 0x04, 0x0b, 0x08, 0x00, 0x09, 0x00, 0x00, 0x00
        /*0020*/ 	.byte	0x00, 0x00, 0x00, 0x00


//--------------------- .nv.info.stringfilter     --------------------------
	.section	.nv.info.stringfilter,"",@"SHT_CUDA_INFO"
	.sectionflags	@""
	.align	4


	//----- nvinfo : EIATTR_CUDA_API_VERSION
	.align		4
        /*0000*/ 	.byte	0x04, 0x37
        /*0002*/ 	.short	(.L_26 - .L_25)
.L_25:
        /*0004*/ 	.word	0x00000082


	//----- nvinfo : EIATTR_KPARAM_INFO
	.align		4
.L_26:
        /*0008*/ 	.byte	0x04, 0x17
        /*000a*/ 	.short	(.L_28 - .L_27)
.L_27:
        /*000c*/ 	.word	0x00000000
        /*0010*/ 	.short	0x0002
        /*0012*/ 	.short	0x000c
        /*0014*/ 	.byte	0x00, 0xf0, 0x11, 0x00


	//----- nvinfo : EIATTR_KPARAM_INFO
	.align		4
.L_28:
        /*0018*/ 	.byte	0x04, 0x17
        /*001a*/ 	.short	(.L_30 - .L_29)
.L_29:
        /*001c*/ 	.word	0x00000000
        /*0020*/ 	.short	0x0001
        /*0022*/ 	.short	0x0008
        /*0024*/ 	.byte	0x00, 0xf0, 0x11, 0x00


	//----- nvinfo : EIATTR_KPARAM_INFO
	.align		4
.L_30:
        /*0028*/ 	.byte	0x04, 0x17
        /*002a*/ 	.short	(.L_32 - .L_31)
.L_31:
        /*002c*/ 	.word	0x00000000
        /*0030*/ 	.short	0x0000
        /*0032*/ 	.short	0x0000
        /*0034*/ 	.byte	0x00, 0xf5, 0x21, 0x00


	//----- nvinfo : EIATTR_SPARSE_MMA_MASK
	.align		4
.L_32:
        /*0038*/ 	.byte	0x03, 0x50
        /*003a*/ 	.short	0x0000


	//----- nvinfo : EIATTR_MAXREG_COUNT
	.align		4
        /*003c*/ 	.byte	0x03, 0x1b
        /*003e*/ 	.short	0x00ff


	//----- nvinfo : EIATTR_EXTERNS
	.align		4
        /*0040*/ 	.byte	0x04, 0x0f
        /*0042*/ 	.short	(.L_34 - .L_33)


	//   ....[0]....
	.align		4
.L_33:
        /*0044*/ 	.word	index@(vprintf)


	//----- nvinfo : EIATTR_MERCURY_ISA_VERSION
	.align		4
.L_34:
        /*0048*/ 	.byte	0x03, 0x5f
        /*004a*/ 	.short	0x0101


	//----- nvinfo : EIATTR_VRC_CTA_INIT_COUNT
	.align		4
        /*004c*/ 	.byte	0x02, 0x4a
	.zero		1
	.zero		1


	//----- nvinfo : EIATTR_SYSCALL_OFFSETS
	.align		4
        /*0050*/ 	.byte	0x04, 0x46
        /*0052*/ 	.short	(.L_36 - .L_35)


	//   ....[0]....
.L_35:
        /*0054*/ 	.word	0x000001c0


	//----- nvinfo : EIATTR_EXIT_INSTR_OFFSETS
	.align		4
.L_36:
        /*0058*/ 	.byte	0x04, 0x1c
        /*005a*/ 	.short	(.L_38 - .L_37)


	//   ....[0]....
.L_37:
        /*005c*/ 	.word	0x000000c0


	//   ....[1]....
        /*0060*/ 	.word	0x000001d0


	//----- nvinfo : EIATTR_CRS_STACK_SIZE
	.align		4
.L_38:
        /*0064*/ 	.byte	0x04, 0x1e
        /*0066*/ 	.short	(.L_40 - .L_39)
.L_39:
        /*0068*/ 	.word	0x00000000


	//----- nvinfo : EIATTR_CBANK_PARAM_SIZE
	.align		4
.L_40:
        /*006c*/ 	.byte	0x03, 0x19
        /*006e*/ 	.short	0x0010


	//----- nvinfo : EIATTR_PARAM_CBANK
	.align		4
        /*0070*/ 	.byte	0x04, 0x0a
        /*0072*/ 	.short	(.L_42 - .L_41)
	.align		4
.L_41:
        /*0074*/ 	.word	index@(.nv.constant0.stringfilter)
        /*0078*/ 	.short	0x0380
        /*007a*/ 	.short	0x0010


	//----- nvinfo : EIATTR_SW_WAR
	.align		4
.L_42:
        /*007c*/ 	.byte	0x04, 0x36
        /*007e*/ 	.short	(.L_44 - .L_43)
.L_43:
        /*0080*/ 	.word	0x00000008
.L_44:


//--------------------- .nv.info.maxfloat         --------------------------
	.section	.nv.info.maxfloat,"",@"SHT_CUDA_INFO"
	.sectionflags	@""
	.align	4


	//----- nvinfo : EIATTR_CUDA_API_VERSION
	.align		4
        /*0000*/ 	.byte	0x04, 0x37
        /*0002*/ 	.short	(.L_46 - .L_45)
.L_45:
        /*0004*/ 	.word	0x00000082


	//----- nvinfo : EIATTR_KPARAM_INFO
	.align		4
.L_46:
        /*0008*/ 	.byte	0x04, 0x17
        /*000a*/ 	.short	(.L_48 - .L_47)
.L_47:
        /*000c*/ 	.word	0x00000000
        /*0010*/ 	.short	0x0002
        /*0012*/ 	.short	0x0010
        /*0014*/ 	.byte	0x00, 0xf0, 0x11, 0x00


	//----- nvinfo : EIATTR_KPARAM_INFO
	.align		4
.L_48:
        /*0018*/ 	.byte	0x04, 0x17
        /*001a*/ 	.short	(.L_50 - .L_49)
.L_49:
        /*001c*/ 	.word	0x00000000
        /*0020*/ 	.short	0x0001
        /*0022*/ 	.short	0x0008
        /*0024*/ 	.byte	0x00, 0xf5, 0x21, 0x00


	//----- nvinfo : EIATTR_KPARAM_INFO
	.align		4
.L_50:
        /*0028*/ 	.byte	0x04, 0x17
        /*002a*/ 	.short	(.L_52 - .L_51)
.L_51:
        /*002c*/ 	.word	0x00000000
        /*0030*/ 	.short	0x0000
        /*0032*/ 	.short	0x0000
        /*0034*/ 	.byte	0x00, 0xf5, 0x21, 0x00


	//----- nvinfo : EIATTR_SPARSE_MMA_MASK
	.align		4
.L_52:
        /*0038*/ 	.byte	0x03, 0x50
        /*003a*/ 	.short	0x0000


	//----- nvinfo : EIATTR_MAXREG_COUNT
	.align		4
        /*003c*/ 	.byte	0x03, 0x1b
        /*003e*/ 	.short	0x00ff


	//----- nvinfo : EIATTR_NUM_BARRIERS
	.align		4
        /*0040*/ 	.byte	0x02, 0x4c
        /*0042*/ 	.byte	0x01
	.zero		1


	//----- nvinfo : EIATTR_MERCURY_ISA_VERSION
	.align		4
        /*0044*/ 	.byte	0x03, 0x5f
        /*0046*/ 	.short	0x0101


	//----- nvinfo : EIATTR_VRC_CTA_INIT_COUNT
	.align		4
        /*0048*/ 	.byte	0x02, 0x4a
	.zero		1
	.zero		1


	//----- nvinfo : EIATTR_EXIT_INSTR_OFFSETS
	.align		4
        /*004c*/ 	.byte	0x04, 0x1c
        /*004e*/ 	.short	(.L_54 - .L_53)


	//   ....[0]....
.L_53:
        /*0050*/ 	.word	0x00000110


	//   ....[1]....
        /*0054*/ 	.word	0x00000250


	//   ....[2]....
        /*0058*/ 	.word	0x000002d0


	//----- nvinfo : EIATTR_CRS_STACK_SIZE
	.align		4
.L_54:
        /*005c*/ 	.byte	0x04, 0x1e
        /*005e*/ 	.short	(.L_56 - .L_55)
.L_55:
        /*0060*/ 	.word	0x00000000


	//----- nvinfo : EIATTR_CBANK_PARAM_SIZE
	.align		4
.L_56:
        /*0064*/ 	.byte	0x03, 0x19
        /*0066*/ 	.short	0x0014


	//----- nvinfo : EIATTR_PARAM_CBANK
	.align		4
        /*0068*/ 	.byte	0x04, 0x0a
        /*006a*/ 	.short	(.L_58 - .L_57)
	.align		4
.L_57:
        /*006c*/ 	.word	index@(.nv.constant0.maxfloat)
        /*0070*/ 	.short	0x0380
        /*0072*/ 	.short	0x0014


	//----- nvinfo : EIATTR_SW_WAR
	.align		4
.L_58:
        /*0074*/ 	.byte	0x04, 0x36
        /*0076*/ 	.short	(.L_60 - .L_59)
.L_59:
        /*0078*/ 	.word	0x00000008
.L_60:


//--------------------- .nv.info.minfloat         --------------------------
	.section	.nv.info.minfloat,"",@"SHT_CUDA_INFO"
	.sectionflags	@""
	.align	4


	//----- nvinfo : EIATTR_CUDA_API_VERSION
	.align		4
        /*0000*/ 	.byte	0x04, 0x37
        /*0002*/ 	.short	(.L_62 - .L_61)
.L_61:
        /*0004*/ 	.word	0x00000082


	//----- nvinfo : EIATTR_KPARAM_INFO
	.align		4
.L_62:
        /*0008*/ 	.byte	0x04, 0x17
        /*000a*/ 	.short	(.L_64 - .L_63)
.L_63:
        /*000c*/ 	.word	0x00000000
        /*0010*/ 	.short	0x0002
        /*0012*/ 	.short	0x0010
        /*0014*/ 	.byte	0x00, 0xf0, 0x11, 0x00


	//----- nvinfo : EIATTR_KPARAM_INFO
	.align		4
.L_64:
        /*0018*/ 	.byte	0x04, 0x17
        /*001a*/ 	.short	(.L_66 - .L_65)
.L_65:
        /*001c*/ 	.word	0x00000000
        /*0020*/ 	.short	0x0001
        /*0022*/ 	.short	0x0008
        /*0024*/ 	.byte	0x00, 0xf5, 0x21, 0x00


	//----- nvinfo : EIATTR_KPARAM_INFO
	.align		4
.L_66:
        /*0028*/ 	.byte	0x04, 0x17
        /*002a*/ 	.short	(.L_68 - .L_67)
.L_67:
        /*002c*/ 	.word	0x00000000
        /*0030*/ 	.short	0x0000
        /*0032*/ 	.short	0x0000
        /*0034*/ 	.byte	0x00, 0xf5, 0x21, 0x00


	//----- nvinfo : EIATTR_SPARSE_MMA_MASK
	.align		4
.L_68:
        /*0038*/ 	.byte	0x03, 0x50
        /*003a*/ 	.short	0x0000


	//----- nvinfo : EIATTR_MAXREG_COUNT
	.align		4
        /*003c*/ 	.byte	0x03, 0x1b
        /*003e*/ 	.short	0x00ff


	//----- nvinfo : EIATTR_NUM_BARRIERS
	.align		4
        /*0040*/ 	.byte	0x02, 0x4c
        /*0042*/ 	.byte	0x01
	.zero		1


	//----- nvinfo : EIATTR_MERCURY_ISA_VERSION
	.align		4
        /*0044*/ 	.byte	0x03, 0x5f
        /*0046*/ 	.short	0x0101


	//----- nvinfo : EIATTR_VRC_CTA_INIT_COUNT
	.align		4
        /*0048*/ 	.byte	0x02, 0x4a
	.zero		1
	.zero		1


	//----- nvinfo : EIATTR_EXIT_INSTR_OFFSETS
	.align		4
        /*004c*/ 	.byte	0x04, 0x1c
        /*004e*/ 	.short	(.L_70 - .L_69)


	//   ....[0]....
.L_69:
        /*0050*/ 	.word	0x00000110


	//   ....[1]....
        /*0054*/ 	.word	0x00000250


	//   ....[2]....
        /*0058*/ 	.word	0x000002d0


	//----- nvinfo : EIATTR_CRS_STACK_SIZE
	.align		4
.L_70:
        /*005c*/ 	.byte	0x04, 0x1e
        /*005e*/ 	.short	(.L_72 - .L_71)
.L_71:
        /*0060*/ 	.word	0x00000000


	//----- nvinfo : EIATTR_CBANK_PARAM_SIZE
	.align		4
.L_72:
        /*0064*/ 	.byte	0x03, 0x19
        /*0066*/ 	.short	0x0014


	//----- nvinfo : EIATTR_PARAM_CBANK
	.align		4
        /*0068*/ 	.byte	0x04, 0x0a
        /*006a*/ 	.short	(.L_74 - .L_73)
	.align		4
.L_73:
        /*006c*/ 	.word	index@(.nv.constant0.minfloat)
        /*0070*/ 	.short	0x0380
        /*0072*/ 	.short	0x0014


	//----- nvinfo : EIATTR_SW_WAR
	.align		4
.L_74:
        /*0074*/ 	.byte	0x04, 0x36
        /*0076*/ 	.short	(.L_76 - .L_75)
.L_75:
        /*0078*/ 	.word	0x00000008
.L_76:


//--------------------- .nv.info.sumfloat         --------------------------
	.section	.nv.info.sumfloat,"",@"SHT_CUDA_INFO"
	.sectionflags	@""
	.align	4


	//----- nvinfo : EIATTR_CUDA_API_VERSION
	.align		4
        /*0000*/ 	.byte	0x04, 0x37
        /*0002*/ 	.short	(.L_78 - .L_77)
.L_77:
        /*0004*/ 	.word	0x00000082


	//----- nvinfo : EIATTR_KPARAM_INFO
	.align		4
.L_78:
        /*0008*/ 	.byte	0x04, 0x17
        /*000a*/ 	.short	(.L_80 - .L_79)
.L_79:
        /*000c*/ 	.word	0x00000000
        /*0010*/ 	.short	0x0002
        /*0012*/ 	.short	0x0010
        /*0014*/ 	.byte	0x00, 0xf0, 0x11, 0x00


	//----- nvinfo : EIATTR_KPARAM_INFO
	.align		4
.L_80:
        /*0018*/ 	.byte	0x04, 0x17
        /*001a*/ 	.short	(.L_82 - .L_81)
.L_81:
        /*001c*/ 	.word	0x00000000
        /*0020*/ 	.short	0x0001
        /*0022*/ 	.short	0x0008
        /*0024*/ 	.byte	0x00, 0xf5, 0x21, 0x00


	//----- nvinfo : EIATTR_KPARAM_INFO
	.align		4
.L_82:
        /*0028*/ 	.byte	0x04, 0x17
        /*002a*/ 	.short	(.L_84 - .L_83)
.L_83:
        /*002c*/ 	.word	0x00000000
        /*0030*/ 	.short	0x0000
        /*0032*/ 	.short	0x0000
        /*0034*/ 	.byte	0x00, 0xf5, 0x21, 0x00


	//----- nvinfo : EIATTR_SPARSE_MMA_MASK
	.align		4
.L_84:
        /*0038*/ 	.byte	0x03, 0x50
        /*003a*/ 	.short	0x0000


	//----- nvinfo : EIATTR_MAXREG_COUNT
	.align		4
        /*003c*/ 	.byte	0x03, 0x1b
        /*003e*/ 	.short	0x00ff


	//----- nvinfo : EIATTR_NUM_BARRIERS
	.align		4
        /*0040*/ 	.byte	0x02, 0x4c
        /*0042*/ 	.byte	0x01
	.zero		1


	//----- nvinfo : EIATTR_MERCURY_ISA_VERSION
	.align		4
        /*0044*/ 	.byte	0x03, 0x5f
        /*0046*/ 	.short	0x0101


	//----- nvinfo : EIATTR_VRC_CTA_INIT_COUNT
	.align		4
        /*0048*/ 	.byte	0x02, 0x4a
	.zero		1
	.zero		1


	//----- nvinfo : EIATTR_EXIT_INSTR_OFFSETS
	.align		4
        /*004c*/ 	.byte	0x04, 0x1c
        /*004e*/ 	.short	(.L_86 - .L_85)


	//   ....[0]....
.L_85:
        /*0050*/ 	.word	0x00000110


	//   ....[1]....
        /*0054*/ 	.word	0x00000220


	//   ....[2]....
        /*0058*/ 	.word	0x000002a0


	//----- nvinfo : EIATTR_CBANK_PARAM_SIZE
	.align		4
.L_86:
        /*005c*/ 	.byte	0x03, 0x19
        /*005e*/ 	.short	0x0014


	//----- nvinfo : EIATTR_PARAM_CBANK
	.align		4
        /*0060*/ 	.byte	0x04, 0x0a
        /*0062*/ 	.short	(.L_88 - .L_87)
	.align		4
.L_87:
        /*0064*/ 	.word	index@(.nv.constant0.sumfloat)
        /*0068*/ 	.short	0x0380
        /*006a*/ 	.short	0x0014


	//----- nvinfo : EIATTR_SW_WAR
	.align		4
.L_88:
        /*006c*/ 	.byte	0x04, 0x36
        /*006e*/ 	.short	(.L_90 - .L_89)
.L_89:
        /*0070*/ 	.word	0x00000008
.L_90:


//--------------------- .nv.callgraph             --------------------------
	.section	.nv.callgraph,"",@"SHT_CUDA_CALLGRAPH"
	.align	4
	.sectionentsize	8
	.align		4
        /*0000*/ 	.word	0x00000000
	.align		4
        /*0004*/ 	.word	0xffffffff
	.align		4
        /*0008*/ 	.word	index@(stringfilter)
	.align		4
        /*000c*/ 	.word	index@(vprintf)
	.align		4
        /*0010*/ 	.word	0x00000000
	.align		4
        /*0014*/ 	.word	0xfffffffe
	.align		4
        /*0018*/ 	.word	0x00000000
	.align		4
        /*001c*/ 	.word	0xfffffffd
	.align		4
        /*0020*/ 	.word	0x00000000
	.align		4
        /*0024*/ 	.word	0xfffffffc


//--------------------- .nv.constant4             --------------------------
	.section	.nv.constant4,"a",@progbits
	.align	8
	.align		8
.nv.constant4:
        /*0000*/ 	.dword	vprintf
	.align		8
        /*0008*/ 	.dword	$str


//--------------------- .text.stringfilter        --------------------------
	.section	.text.stringfilter,"ax",@progbits
	.align	128
        .global         stringfilter
        .type           stringfilter,@function
        .size           stringfilter,(.L_x_15 - stringfilter)
        .other          stringfilter,@"STO_CUDA_ENTRY STV_DEFAULT"
stringfilter:
.text.stringfilter:
[----:B------:R-:W0:Y:S01]  /*0000*/  LDC R1, c[0x0][0x37c] ;  /* 0x0000df00ff017b82 */ /* 0x000e220000000800 */
[----:B------:R-:W1:Y:S01]  /*0010*/  S2R R0, SR_TID.X ;  /* 0x0000000000007919 */ /* 0x000e620000002100 */
[----:B------:R-:W2:Y:S06]  /*0020*/  LDCU UR5, c[0x0][0x2fc] ;  /* 0x00005f80ff0577ac */ /* 0x000eac0008000800 */
[----:B------:R-:W1:Y:S01]  /*0030*/  S2UR UR6, SR_CTAID.X ;  /* 0x00000000000679c3 */ /* 0x000e620000002500 */
[----:B0-----:R-:W-:Y:S01]  /*0040*/  VIADD R1, R1, 0xfffffff8 ;  /* 0xfffffff801017836 */ /* 0x001fe20000000000 */
[----:B------:R-:W0:Y:S01]  /*0050*/  LDCU UR7, c[0x0][0x38c] ;  /* 0x00007180ff0777ac */ /* 0x000e220008000800 */
[----:B------:R-:W3:Y:S05]  /*0060*/  LDCU UR4, c[0x0][0x2f8] ;  /* 0x00005f00ff0477ac */ /* 0x000eea0008000800 */
[----:B------:R-:W1:Y:S01]  /*0070*/  LDC R3, c[0x0][0x360] ;  /* 0x0000d800ff037b82 */ /* 0x000e620000000800 */
[----:B---3--:R-:W-:-:S05]  /*0080*/  IADD3 R6, P1, PT, R1, UR4, RZ ;  /* 0x0000000401067c10 */ /* 0x008fca000ff3e0ff */
[----:B--2---:R-:W-:Y:S02]  /*0090*/  IMAD.X R7, RZ, RZ, UR5, P1 ;  /* 0x00000005ff077e24 */ /* 0x004fe400088e06ff */
[----:B-1----:R-:W-:-:S05]  /*00a0*/  IMAD R0, R3, UR6, R0 ;  /* 0x0000000603007c24 */ /* 0x002fca000f8e0200 */
[----:B0-----:R-:W-:-:S13]  /*00b0*/  ISETP.GE.U32.AND P0, PT, R0, UR7, PT ;  /* 0x0000000700007c0c */ /* 0x001fda000bf06070 */
[----:B------:R-:W-:Y:S05]  /*00c0*/  @P0 EXIT ;  /* 0x000000000000094d */ /* 0x000fea0003800000 */
[----:B------:R-:W0:Y:S01]  /*00d0*/  LDC.64 R2, c[0x0][0x380] ;  /* 0x0000e000ff027b82 */ /* 0x000e220000000a00 */
[----:B------:R-:W1:Y:S01]  /*00e0*/  LDCU UR6, c[0x0][0x388] ;  /* 0x00007100ff0677ac */ /* 0x000e620008000800 */
[----:B------:R-:W2:Y:S01]  /*00f0*/  LDCU.64 UR4, c[0x0][0x358] ;  /* 0x00006b00ff0477ac */ /* 0x000ea20008000a00 */
[----:B-1----:R-:W-:-:S04]  /*0100*/  IMAD R5, R0, UR6, RZ ;  /* 0x0000000600057c24 */ /* 0x002fc8000f8e02ff */
[----:B0-----:R-:W-:-:S06]  /*0110*/  IMAD.WIDE.U32 R2, R5, 0x2, R2 ;  /* 0x0000000205027825 */ /* 0x001fcc00078e0002 */
[----:B--2---:R-:W2:Y:S01]  /*0120*/  LDG.E.U16 R2, desc[UR4][R2.64] ;  /* 0x0000000402027981 */ /* 0x004ea2000c1e1500 */
[----:B------:R-:W-:Y:S01]  /*0130*/  MOV R8, 0x0 ;  /* 0x0000000000087802 */ /* 0x000fe20000000f00 */
[----:B------:R-:W0:Y:S02]  /*0140*/  LDCU.64 UR4, c[0x4][0x8] ;  /* 0x01000100ff0477ac */ /* 0x000e240008000a00 */
[----:B------:R1:W-:Y:S03]  /*0150*/  STL [R1+0x4], R0 ;  /* 0x0000040001007387 */ /* 0x0003e60000100800 */
[----:B------:R-:W3:Y:S01]  /*0160*/  LDC.64 R8, c[0x4][R8] ;  /* 0x0100000008087b82 */ /* 0x000ee20000000a00 */
[----:B0-----:R-:W-:Y:S01]  /*0170*/  MOV R4, UR4 ;  /* 0x0000000400047c02 */ /* 0x001fe20008000f00 */
[----:B------:R-:W-:Y:S01]  /*0180*/  IMAD.U32 R5, RZ, RZ, UR5 ;  /* 0x00000005ff057e24 */ /* 0x000fe2000f8e00ff */
[----:B--2---:R-:W-:-:S05]  /*0190*/  PRMT R10, R2, 0x7710, RZ ;  /* 0x00007710020a7816 */ /* 0x004fca00000000ff */
[----:B---3--:R1:W-:Y:S02]  /*01a0*/  STL.U16 [R1], R10 ;  /* 0x0000000a01007387 */ /* 0x0083e40000100400 */
[----:B------:R-:W-:-:S07]  /*01b0*/  LEPC R20, `(.L_x_0) ;  /* 0x000000001014794e */ /* 0x000fce0000000000 */
[----:B-1----:R-:W-:Y:S05]  /*01c0*/  CALL.ABS.NOINC R8 ;  /* 0x0000000008007343 */ /* 0x002fea0003c00000 */
.L_x_0:
[----:B------:R-:W-:Y:S05]  /*01d0*/  EXIT ;  /* 0x000000000000794d */ /* 0x000fea0003800000 */
.L_x_1:
[----:B------:R-:W-:-:S00]  /*01e0*/  BRA `(.L_x_1) ;  /* 0xfffffffc00fc7947 */ /* 0x000fc0000383ffff */
[----:B------:R-:W-:-:S00]  /*01f0*/  NOP ;  /* 0x0000000000007918 */ /* 0x000fc00000000000 */
        /* <DEDUP_REMOVED lines=8> */
.L_x_15:


//--------------------- .text.maxfloat            --------------------------
	.section	.text.maxfloat,"ax",@progbits
	.align	128
        .global         maxfloat
        .type           maxfloat,@function
        .size           maxfloat,(.L_x_16 - maxfloat)
        .other          maxfloat,@"STO_CUDA_ENTRY STV_DEFAULT"
maxfloat:
.text.maxfloat:
[----:B------:R-:W-:Y:S01]  /*0000*/  LDC R1, c[0x0][0x37c] ;  /* 0x0000df00ff017b82 */ /* 0x000fe20000000800 */
[----:B------:R-:W0:Y:S07]  /*0010*/  S2R R4, SR_TID.X ;  /* 0x0000000000047919 */ /* 0x000e2e0000002100 */
[----:B------:R-:W1:Y:S01]  /*0020*/  LDC.64 R2, c[0x0][0x380] ;  /* 0x0000e000ff027b82 */ /* 0x000e620000000a00 */
[----:B------:R-:W0:Y:S01]  /*0030*/  LDCU UR8, c[0x0][0x360] ;  /* 0x00006c00ff0877ac */ /* 0x000e220008000800 */
[----:B------:R-:W0:Y:S01]  /*0040*/  S2R R9, SR_CTAID.X ;  /* 0x0000000000097919 */ /* 0x000e220000002500 */
[----:B------:R-:W2:Y:S05]  /*0050*/  LDCU.64 UR6, c[0x0][0x358] ;  /* 0x00006b00ff0677ac */ /* 0x000eaa0008000a00 */
[----:B------:R-:W3:Y:S01]  /*0060*/  S2UR UR5, SR_CgaCtaId ;  /* 0x00000000000579c3 */ /* 0x000ee20000008800 */
[----:B------:R-:W4:Y:S01]  /*0070*/  LDCU UR9, c[0x0][0x390] ;  /* 0x00007200ff0977ac */ /* 0x000f220008000800 */
[----:B0-----:R-:W-:-:S04]  /*0080*/  IMAD R5, R9, UR8, R4 ;  /* 0x0000000809057c24 */ /* 0x001fc8000f8e0204 */
[----:B-1----:R-:W-:-:S06]  /*0090*/  IMAD.WIDE.U32 R2, R5, 0x4, R2 ;  /* 0x0000000405027825 */ /* 0x002fcc00078e0002 */
[----:B--2---:R-:W2:Y:S01]  /*00a0*/  LDG.E R2, desc[UR6][R2.64] ;  /* 0x0000000602027981 */ /* 0x004ea2000c1e1900 */
[----:B------:R-:W-:Y:S01]  /*00b0*/  UMOV UR4, 0x400 ;  /* 0x0000040000047882 */ /* 0x000fe20000000000 */
[----:B----4-:R-:W-:Y:S01]  /*00c0*/  ISETP.GE.U32.AND P0, PT, R5, UR9, PT ;  /* 0x0000000905007c0c */ /* 0x010fe2000bf06070 */
[----:B---3--:R-:W-:-:S06]  /*00d0*/  ULEA UR4, UR5, UR4, 0x18 ;  /* 0x0000000405047291 */ /* 0x008fcc000f8ec0ff */
[----:B------:R-:W-:-:S05]  /*00e0*/  LEA R7, R4, UR4, 0x2 ;  /* 0x0000000404077c11 */ /* 0x000fca000f8e10ff */
[----:B--2---:R0:W-:Y:S01]  /*00f0*/  STS [R7], R2 ;  /* 0x0000000207007388 */ /* 0x0041e20000000800 */
[----:B------:R-:W-:Y:S06]  /*0100*/  BAR.SYNC.DEFER_BLOCKING 0x0 ;  /* 0x0000000000007b1d */ /* 0x000fec0000010000 */
[----:B------:R-:W-:Y:S05]  /*0110*/  @P0 EXIT ;  /* 0x000000000000094d */ /* 0x000fea0003800000 */
[----:B------:R-:W-:-:S09]  /*0120*/  UISETP.GE.U32.AND UP0, UPT, UR8, 0x2, UPT ;  /* 0x000000020800788c */ /* 0x000fd2000bf06070 */
[----:B------:R-:W-:Y:S05]  /*0130*/  BRA.U !UP0, `(.L_x_2) ;  /* 0x0000000108407547 */ /* 0x000fea000b800000 */
[----:B------:R-:W-:-:S05]  /*0140*/  UMOV UR4, 0x1 ;  /* 0x0000000100047882 */ /* 0x000fca0000000000 */
.L_x_5:
[----:B-1----:R-:W-:Y:S01]  /*0150*/  IMAD.U32 R0, RZ, RZ, UR4 ;  /* 0x00000004ff007e24 */ /* 0x002fe2000f8e00ff */
[----:B------:R-:W-:Y:S01]  /*0160*/  USHF.L.U32 UR4, UR4, 0x1, URZ ;  /* 0x0000000104047899 */ /* 0x000fe200080006ff */
[----:B------:R-:W-:Y:S03]  /*0170*/  BSSY.RECONVERGENT B0, `(.L_x_3) ;  /* 0x0000009000007945 */ /* 0x000fe60003800200 */
[----:B------:R-:W-:-:S06]  /*0180*/  UIADD3 UR5, UPT, UPT, UR4, -0x1, URZ ;  /* 0xffffffff04057890 */ /* 0x000fcc000fffe0ff */
[----:B------:R-:W-:-:S13]  /*0190*/  LOP3.LUT P0, RZ, R4, UR5, RZ, 0xc0, !PT ;  /* 0x0000000504ff7c12 */ /* 0x000fda000f80c0ff */
[----:B------:R-:W-:Y:S05]  /*01a0*/  @P0 BRA `(.L_x_4) ;  /* 0x0000000000140947 */ /* 0x000fea0003800000 */
[----:B------:R-:W-:Y:S01]  /*01b0*/  IMAD R0, R0, 0x4, R7 ;  /* 0x0000000400007824 */ /* 0x000fe200078e0207 */
[----:B0-----:R-:W-:Y:S05]  /*01c0*/  LDS R2, [R7] ;  /* 0x0000000007027984 */ /* 0x001fea0000000800 */
[----:B------:R-:W0:Y:S02]  /*01d0*/  LDS R0, [R0] ;  /* 0x0000000000007984 */ /* 0x000e240000000800 */
[----:B0-----:R-:W-:-:S13]  /*01e0*/  FSETP.GT.AND P0, PT, R0, R2, PT ;  /* 0x000000020000720b */ /* 0x001fda0003f04000 */
[----:B------:R1:W-:Y:S02]  /*01f0*/  @P0 STS [R7], R0 ;  /* 0x0000000007000388 */ /* 0x0003e40000000800 */
.L_x_4:
[----:B------:R-:W-:Y:S05]  /*0200*/  BSYNC.RECONVERGENT B0 ;  /* 0x0000000000007941 */ /* 0x000fea0003800200 */
.L_x_3:
[----:B------:R-:W-:Y:S01]  /*0210*/  BAR.SYNC.DEFER_BLOCKING 0x0 ;  /* 0x0000000000007b1d */ /* 0x000fe20000010000 */
[----:B------:R-:W-:-:S09]  /*0220*/  UISETP.GE.U32.AND UP0, UPT, UR4, UR8, UPT ;  /* 0x000000080400728c */ /* 0x000fd2000bf06070 */
[----:B------:R-:W-:Y:S05]  /*0230*/  BRA.U !UP0, `(.L_x_5) ;  /* 0xfffffffd08c47547 */ /* 0x000fea000b83ffff */
.L_x_2:
[----:B------:R-:W-:-:S13]  /*0240*/  ISETP.NE.AND P0, PT, R4, RZ, PT ;  /* 0x000000ff0400720c */ /* 0x000fda0003f05270 */
[----:B------:R-:W-:Y:S05]  /*0250*/  @P0 EXIT ;  /* 0x000000000000094d */ /* 0x000fea0003800000 */
[----:B------:R-:W2:Y:S01]  /*0260*/  S2UR UR5, SR_CgaCtaId ;  /* 0x00000000000579c3 */ /* 0x000ea20000008800 */
[----:B------:R-:W-:-:S07]  /*0270*/  UMOV UR4, 0x400 ;  /* 0x0000040000047882 */ /* 0x000fce0000000000 */
[----:B0-----:R-:W0:Y:S01]  /*0280*/  LDC.64 R2, c[0x0][0x388] ;  /* 0x0000e200ff027b82 */ /* 0x001e220000000a00 */
[----:B--2---:R-:W-:Y:S01]  /*0290*/  ULEA UR4, UR5, UR4, 0x18 ;  /* 0x0000000405047291 */ /* 0x004fe2000f8ec0ff */
[----:B0-----:R-:W-:-:S08]  /*02a0*/  IMAD.WIDE.U32 R2, R9, 0x4, R2 ;  /* 0x0000000409027825 */ /* 0x001fd000078e0002 */
[----:B------:R-:W0:Y:S04]  /*02b0*/  LDS R5, [UR4] ;  /* 0x00000004ff057984 */ /* 0x000e280008000800 */
[----:B0-----:R-:W-:Y:S01]  /*02c0*/  STG.E desc[UR6][R2.64], R5 ;  /* 0x0000000502007986 */ /* 0x001fe2000c101906 */
[----:B------:R-:W-:Y:S05]  /*02d0*/  EXIT ;  /* 0x000000000000794d */ /* 0x000fea0003800000 */
.L_x_6:
        /* <DEDUP_REMOVED lines=10> */
.L_x_16:


//--------------------- .text.minfloat            --------------------------
	.section	.text.minfloat,"ax",@progbits
	.align	128
        .global         minfloat
        .type           minfloat,@function
        .size           minfloat,(.L_x_17 - minfloat)
        .other          minfloat,@"STO_CUDA_ENTRY STV_DEFAULT"
minfloat:
.text.minfloat:
        /* <DEDUP_REMOVED lines=21> */
.L_x_10:
        /* <DEDUP_REMOVED lines=9> */
[----:B0-----:R-:W-:-:S13]  /*01e0*/  FSETP.GEU.AND P0, PT, R0, R2, PT ;  /* 0x000000020000720b */ /* 0x001fda0003f0e000 */
[----:B------:R1:W-:Y:S02]  /*01f0*/  @!P0 STS [R7], R0 ;  /* 0x0000000007008388 */ /* 0x0003e40000000800 */
.L_x_9:
[----:B------:R-:W-:Y:S05]  /*0200*/  BSYNC.RECONVERGENT B0 ;  /* 0x0000000000007941 */ /* 0x000fea0003800200 */
.L_x_8:
[----:B------:R-:W-:Y:S01]  /*0210*/  BAR.SYNC.DEFER_BLOCKING 0x0 ;  /* 0x0000000000007b1d */ /* 0x000fe20000010000 */
[----:B------:R-:W-:-:S09]  /*0220*/  UISETP.GE.U32.AND UP0, UPT, UR4, UR8, UPT ;  /* 0x000000080400728c */ /* 0x000fd2000bf06070 */
[----:B------:R-:W-:Y:S05]  /*0230*/  BRA.U !UP0, `(.L_x_10) ;  /* 0xfffffffd08c47547 */ /* 0x000fea000b83ffff */
.L_x_7:
        /* <DEDUP_REMOVED lines=10> */
.L_x_11:
        /* <DEDUP_REMOVED lines=10> */
.L_x_17:


//--------------------- .text.sumfloat            --------------------------
	.section	.text.sumfloat,"ax",@progbits
	.align	128
        .global         sumfloat
        .type           sumfloat,@function
        .size           sumfloat,(.L_x_18 - sumfloat)
        .other          sumfloat,@"STO_CUDA_ENTRY STV_DEFAULT"
sumfloat:
.text.sumfloat:
        /* <DEDUP_REMOVED lines=18> */
[----:B------:R-:W-:Y:S01]  /*0120*/  UISETP.GE.U32.AND UP0, UPT, UR8, 0x2, UPT ;  /* 0x000000020800788c */ /* 0x000fe2000bf06070 */
[----:B------:R-:W-:-:S08]  /*0130*/  ISETP.NE.AND P0, PT, R7, RZ, PT ;  /* 0x000000ff0700720c */ /* 0x000fd00003f05270 */
[----:B------:R-:W-:Y:S05]  /*0140*/  BRA.U !UP0, `(.L_x_12) ;  /* 0x0000000108347547 */ /* 0x000fea000b800000 */
[----:B------:R-:W-:-:S07]  /*0150*/  IMAD.MOV.U32 R0, RZ, RZ, 0x1 ;  /* 0x00000001ff007424 */ /* 0x000fce00078e00ff */
.L_x_13:
[----:B------:R-:W-:-:S05]  /*0160*/  SHF.L.U32 R8, R0, 0x1, RZ ;  /* 0x0000000100087819 */ /* 0x000fca00000006ff */
[----:B0-----:R-:W-:-:S05]  /*0170*/  VIADD R2, R8, 0xffffffff ;  /* 0xffffffff08027836 */ /* 0x001fca0000000000 */
[----:B------:R-:W-:-:S13]  /*0180*/  LOP3.LUT P1, RZ, R2, R7, RZ, 0xc0, !PT ;  /* 0x0000000702ff7212 */ /* 0x000fda000782c0ff */
[----:B------:R-:W-:Y:S01]  /*0190*/  @!P1 LEA R2, R0, R5, 0x2 ;  /* 0x0000000500029211 */ /* 0x000fe200078e10ff */
[----:B------:R-:W-:Y:S01]  /*01a0*/  @!P1 LDS R3, [R5] ;  /* 0x0000000005039984 */ /* 0x000fe20000000800 */
[----:B------:R-:W-:-:S04]  /*01b0*/  IMAD.MOV.U32 R0, RZ, RZ, R8 ;  /* 0x000000ffff007224 */ /* 0x000fc800078e0008 */
[----:B------:R-:W0:Y:S02]  /*01c0*/  @!P1 LDS R2, [R2] ;  /* 0x0000000002029984 */ /* 0x000e240000000800 */
[----:B0-----:R-:W-:-:S05]  /*01d0*/  @!P1 FADD R4, R2, R3 ;  /* 0x0000000302049221 */ /* 0x001fca0000000000 */
[----:B------:R1:W-:Y:S01]  /*01e0*/  @!P1 STS [R5], R4 ;  /* 0x0000000405009388 */ /* 0x0003e20000000800 */
[----:B------:R-:W-:Y:S01]  /*01f0*/  BAR.SYNC.DEFER_BLOCKING 0x0 ;  /* 0x0000000000007b1d */ /* 0x000fe20000010000 */
[----:B------:R-:W-:-:S13]  /*0200*/  ISETP.GE.U32.AND P1, PT, R8, UR8, PT ;  /* 0x0000000808007c0c */ /* 0x000fda000bf26070 */
[----:B-1----:R-:W-:Y:S05]  /*0210*/  @!P1 BRA `(.L_x_13) ;  /* 0xfffffffc00d09947 */ /* 0x002fea000383ffff */
.L_x_12:
[----:B------:R-:W-:Y:S05]  /*0220*/  @P0 EXIT ;  /* 0x000000000000094d */ /* 0x000fea0003800000 */
[----:B------:R-:W1:Y:S01]  /*0230*/  S2UR UR5, SR_CgaCtaId ;  /* 0x00000000000579c3 */ /* 0x000e620000008800 */
[----:B------:R-:W-:-:S07]  /*0240*/  UMOV UR4, 0x400 ;  /* 0x0000040000047882 */ /* 0x000fce0000000000 */
[----:B0-----:R-:W0:Y:S01]  /*0250*/  LDC.64 R2, c[0x0][0x388] ;  /* 0x0000e200ff027b82 */ /* 0x001e220000000a00 */
[----:B-1----:R-:W-:Y:S01]  /*0260*/  ULEA UR4, UR5, UR4, 0x18 ;  /* 0x0000000405047291 */ /* 0x002fe2000f8ec0ff */
[----:B0-----:R-:W-:-:S08]  /*0270*/  IMAD.WIDE.U32 R2, R6, 0x4, R2 ;  /* 0x0000000406027825 */ /* 0x001fd000078e0002 */
[----:B------:R-:W0:Y:S04]  /*0280*/  LDS R5, [UR4] ;  /* 0x00000004ff057984 */ /* 0x000e280008000800 */
[----:B0-----:R-:W-:Y:S01]  /*0290*/  STG.E desc[UR6][R2.64], R5 ;  /* 0x0000000502007986 */ /* 0x001fe2000c101906 */
[----:B------:R-:W-:Y:S05]  /*02a0*/  EXIT ;  /* 0x000000000000794d */ /* 0x000fea0003800000 */
.L_x_14:
        /* <DEDUP_REMOVED lines=13> */
.L_x_18:


//--------------------- .nv.global.init           --------------------------
	.section	.nv.global.init,"aw",@progbits
.nv.global.init:
	.type		$str,@object
	.size		$str,(.L_0 - $str)
$str:
        /*0000*/ 	.byte	0x20, 0x74, 0x65, 0x78, 0x74, 0x65, 0x20, 0x25, 0x63, 0x20, 0x25, 0x64, 0x00
.L_0:


//--------------------- .nv.shared.stringfilter   --------------------------
	.section	.nv.shared.stringfilter,"aw",@nobits
	.sectionflags	@""
	.align	16
	.zero		1024


//--------------------- .nv.shared.reserved.0     --------------------------
	.section	.nv.shared.reserved.0,"aw",@nobits
	.weak		__nv_reservedSMEM_offset_0_alias
	.size		__nv_reservedSMEM_offset_0_alias, 0, 64
	.other		__nv_reservedSMEM_offset_0_alias,@"STO_CUDA_RESERVED_SHARED STV_DEFAULT"
__nv_reservedSMEM_offset_0_alias:
	.zero		0
	.zero		64


//--------------------- .nv.shared.maxfloat       --------------------------
	.section	.nv.shared.maxfloat,"aw",@nobits
	.sectionflags	@""
	.align	16
	.zero		1024


//--------------------- .nv.shared.minfloat       --------------------------
	.section	.nv.shared.minfloat,"aw",@nobits
	.sectionflags	@""
	.align	16
	.zero		1024


//--------------------- .nv.shared.sumfloat       --------------------------
	.section	.nv.shared.sumfloat,"aw",@nobits
	.sectionflags	@""
	.align	16
	.zero		1024


//--------------------- .nv.constant0.stringfilter --------------------------
	.section	.nv.constant0.stringfilter,"a",@progbits
	.sectionflags	@""
	.align	4
.nv.constant0.stringfilter:
	.zero		912


//--------------------- .nv.constant0.maxfloat    --------------------------
	.section	.nv.constant0.maxfloat,"a",@progbits
	.sectionflags	@""
	.align	4
.nv.constant0.maxfloat:
	.zero		916


//--------------------- .nv.constant0.minfloat    --------------------------
	.section	.nv.constant0.minfloat,"a",@progbits
	.sectionflags	@""
	.align	4
.nv.constant0.minfloat:
	.zero		916


//--------------------- .nv.constant0.sumfloat    --------------------------
	.section	.nv.constant0.sumfloat,"a",@progbits
	.sectionflags	@""
	.align	4
.nv.constant0.sumfloat:
	.zero		916


//--------------------- SYMBOLS --------------------------

	.type		.nv.reservedSmem.offset0,@object
	.size		.nv.reservedSmem.offset0,0x4
	.type		.nv.reservedSmem.cap,@object
	.size		.nv.reservedSmem.cap,0x4
	.type		vprintf,@function
